	.headerflags	@"EF_CUDA_TEXMODE_UNIFIED EF_CUDA_64BIT_ADDRESS EF_CUDA_ACCELERATORS EF_CUDA_SM90 EF_CUDA_VIRTUAL_SM(EF_CUDA_SM90)"
	.elftype	@"ET_EXEC"


//--------------------- .nv.info                  --------------------------
	.section	.nv.info,"",@"SHT_CUDA_INFO"
	.align	4


	//----- nvinfo : EIATTR_REGCOUNT
	.align		4
        /*0000*/ 	.byte	0x04, 0x2f
        /*0002*/ 	.short	(.L_1 - .L_0)
	.align		4
.L_0:
        /*0004*/ 	.word	index@(triton_poi_fused_add_clamp_20)
        /*0008*/ 	.word	0x0000000b


	//----- nvinfo : EIATTR_MIN_STACK_SIZE
	.align		4
.L_1:
        /*000c*/ 	.byte	0x04, 0x12
        /*000e*/ 	.short	(.L_3 - .L_2)
	.align		4
.L_2:
        /*0010*/ 	.word	index@(triton_poi_fused_add_clamp_20)
        /*0014*/ 	.word	0x00000000


	//----- nvinfo : EIATTR_FRAME_SIZE
	.align		4
.L_3:
        /*0018*/ 	.byte	0x04, 0x11
        /*001a*/ 	.short	(.L_5 - .L_4)
	.align		4
.L_4:
        /*001c*/ 	.word	index@(triton_poi_fused_add_clamp_20)
        /*0020*/ 	.word	0x00000000


	//----- nvinfo : EIATTR_MIN_STACK_SIZE
	.align		4
.L_5:
        /*0024*/ 	.byte	0x04, 0x12
        /*0026*/ 	.short	(.L_7 - .L_6)
	.align		4
.L_6:
        /*0028*/ 	.word	index@(triton_poi_fused_add_clamp_20)
        /*002c*/ 	.word	0x00000000
.L_7:


//--------------------- .nv.info.triton_poi_fused_add_clamp_20 --------------------------
	.section	.nv.info.triton_poi_fused_add_clamp_20,"",@"SHT_CUDA_INFO"
	.sectionflags	@""
	.align	4


	//----- nvinfo : EIATTR_CUDA_API_VERSION
	.align		4
        /*0000*/ 	.byte	0x04, 0x37
        /*0002*/ 	.short	(.L_9 - .L_8)
.L_8:
        /*0004*/ 	.word	0x0000007c


	//----- nvinfo : EIATTR_KPARAM_INFO
	.align		4
.L_9:
        /*0008*/ 	.byte	0x04, 0x17
        /*000a*/ 	.short	(.L_11 - .L_10)
.L_10:
        /*000c*/ 	.word	0x00000000
        /*0010*/ 	.short	0x0001
        /*0012*/ 	.short	0x0008
        /*0014*/ 	.byte	0x00, 0xf0, 0x11, 0x00


	//----- nvinfo : EIATTR_KPARAM_INFO
	.align		4
.L_11:
        /*0018*/ 	.byte	0x04, 0x17
        /*001a*/ 	.short	(.L_13 - .L_12)
.L_12:
        /*001c*/ 	.word	0x00000000
        /*0020*/ 	.short	0x0000
        /*0022*/ 	.short	0x0000
        /*0024*/ 	.byte	0x00, 0xf4, 0x21, 0x00


	//----- nvinfo : EIATTR_SPARSE_MMA_MASK
	.align		4
.L_13:
        /*0028*/ 	.byte	0x03, 0x50
        /*002a*/ 	.short	0x0000


	//----- nvinfo : EIATTR_MAXREG_COUNT
	.align		4
        /*002c*/ 	.byte	0x03, 0x1b
        /*002e*/ 	.short	0x00ff


	//----- nvinfo : EIATTR_EXIT_INSTR_OFFSETS
	.align		4
        /*0030*/ 	.byte	0x04, 0x1c
        /*0032*/ 	.short	(.L_15 - .L_14)


	//   ....[0]....
.L_14:
        /*0034*/ 	.word	0x000001b0


	//   ....[1]....
        /*0038*/ 	.word	0x00000200


	//----- nvinfo : EIATTR_REQNTID
	.align		4
.L_15:
        /*003c*/ 	.byte	0x04, 0x10
        /*003e*/ 	.short	(.L_17 - .L_16)
.L_16:
        /*0040*/ 	.word	0x00000020
        /*0044*/ 	.word	0x00000001
        /*0048*/ 	.word	0x00000001


	//----- nvinfo : EIATTR_CBANK_PARAM_SIZE
	.align		4
.L_17:
        /*004c*/ 	.byte	0x03, 0x19
        /*004e*/ 	.short	0x000c


	//----- nvinfo : EIATTR_PARAM_CBANK
	.align		4
        /*0050*/ 	.byte	0x04, 0x0a
        /*0052*/ 	.short	(.L_19 - .L_18)
	.align		4
.L_18:
        /*0054*/ 	.word	index@(.nv.constant0.triton_poi_fused_add_clamp_20)
        /*0058*/ 	.short	0x0210
        /*005a*/ 	.short	0x000c


	//----- nvinfo : EIATTR_SW_WAR
	.align		4
.L_19:
        /*005c*/ 	.byte	0x04, 0x36
        /*005e*/ 	.short	(.L_21 - .L_20)
.L_20:
        /*0060*/ 	.word	0x00000008
.L_21:


//--------------------- .nv.callgraph             --------------------------
	.section	.nv.callgraph,"",@"SHT_CUDA_CALLGRAPH"
	.align	4
	.sectionentsize	8
	.align		4
        /*0000*/ 	.word	0x00000000
	.align		4
        /*0004*/ 	.word	0xffffffff
	.align		4
        /*0008*/ 	.word	0x00000000
	.align		4
        /*000c*/ 	.word	0xfffffffe
	.align		4
        /*0010*/ 	.word	0x00000000
	.align		4
        /*0014*/ 	.word	0xfffffffd
	.align		4
        /*0018*/ 	.word	0x00000000
	.align		4
        /*001c*/ 	.word	0xfffffffc


//--------------------- .text.triton_poi_fused_add_clamp_20 --------------------------
	.section	.text.triton_poi_fused_add_clamp_20,"ax",@progbits
	.align	128
        .global         triton_poi_fused_add_clamp_20
        .type           triton_poi_fused_add_clamp_20,@function
        .size           triton_poi_fused_add_clamp_20,(.L_x_1 - triton_poi_fused_add_clamp_20)
        .other          triton_poi_fused_add_clamp_20,@"STO_CUDA_ENTRY STV_DEFAULT"
triton_poi_fused_add_clamp_20:
.text.triton_poi_fused_add_clamp_20:
[----:B------:R-:W0:Y:S02]  /*0000*/  LDC R1, c[0x0][0x28] ;  /* 0x00000a00ff017b82 */ /* 0x000e240000000800 */
[----:B------:R-:W1:Y:S01]  /*0010*/  S2R R0, SR_TID.X ;  /* 0x0000000000007919 */ /* 0x000e620000002100 */
[----:B------:R-:W-:Y:S01]  /*0020*/  IMAD.MOV.U32 R3, RZ, RZ, 0x3d800000 ;  /* 0x3d800000ff037424 */ /* 0x000fe200078e00ff */
[----:B------:R-:W2:Y:S01]  /*0030*/  S2R R5, SR_CTAID.X ;  /* 0x0000000000057919 */ /* 0x000ea20000002500 */
[----:B-1----:R-:W-:-:S05]  /*0040*/  IMAD.SHL.U32 R0, R0, 0x2, RZ ;  /* 0x0000000200007824 */ /* 0x002fca00078e00ff */
[----:B------:R-:W-:-:S05]  /*0050*/  LOP3.LUT R0, R0, 0x3e, RZ, 0xc0, !PT ;  /* 0x0000003e00007812 */ /* 0x000fca00078ec0ff */
[----:B--2---:R-:W-:-:S05]  /*0060*/  IMAD R5, R5, 0x40, R0 ;  /* 0x0000004005057824 */ /* 0x004fca00078e0200 */
[----:B------:R-:W-:Y:S02]  /*0070*/  IADD3 R0, R5, 0x1, RZ ;  /* 0x0000000105007810 */ /* 0x000fe40007ffe0ff */
[----:B------:R-:W-:Y:S02]  /*0080*/  I2FP.F32.S32 R2, R5 ;  /* 0x0000000500027245 */ /* 0x000fe40000201400 */
[----:B------:R-:W-:Y:S02]  /*0090*/  I2FP.F32.S32 R0, R0 ;  /* 0x0000000000007245 */ /* 0x000fe40000201400 */
[----:B------:R-:W-:Y:S01]  /*00a0*/  ISETP.GE.AND P0, PT, R5, 0x40, PT ;  /* 0x000000400500780c */ /* 0x000fe20003f06270 */
[----:B------:R-:W-:Y:S02]  /*00b0*/  FADD R2, R2, 0.5 ;  /* 0x3f00000002027421 */ /* 0x000fe40000000000 */
[----:B------:R-:W-:Y:S02]  /*00c0*/  FADD R0, R0, 0.5 ;  /* 0x3f00000000007421 */ /* 0x000fe40000000000 */
[----:B------:R-:W-:-:S02]  /*00d0*/  FFMA R2, R2, R3, -0.5 ;  /* 0xbf00000002027423 */ /* 0x000fc40000000003 */
[----:B------:R-:W-:-:S03]  /*00e0*/  FFMA R0, R0, R3, -0.5 ;  /* 0xbf00000000007423 */ /* 0x000fc60000000003 */
[----:B------:R-:W-:Y:S02]  /*00f0*/  FMNMX R4, RZ, R2, !PT ;  /* 0x00000002ff047209 */ /* 0x000fe40007800000 */
[----:B------:R-:W-:Y:S01]  /*0100*/  FMNMX R0, RZ, R0, !PT ;  /* 0x00000000ff007209 */ /* 0x000fe20007800000 */
[----:B------:R-:W1:Y:S03]  /*0110*/  LDC.64 R2, c[0x0][0x210] ;  /* 0x00008400ff027b82 */ /* 0x000e660000000a00 */
[----:B------:R-:W2:Y:S08]  /*0120*/  F2I.TRUNC.NTZ R4, R4 ;  /* 0x0000000400047305 */ /* 0x000eb0000020f100 */
[----:B------:R-:W3:Y:S01]  /*0130*/  F2I.TRUNC.NTZ R0, R0 ;  /* 0x0000000000007305 */ /* 0x000ee2000020f100 */
[----:B--2---:R-:W-:-:S05]  /*0140*/  VIMNMX R6, R4, 0x2, PT ;  /* 0x0000000204067848 */ /* 0x004fca0003fe0100 */
[----:B------:R-:W-:Y:S02]  /*0150*/  VIADD R6, R6, 0x1 ;  /* 0x0000000106067836 */ /* 0x000fe40000000000 */
[----:B-1----:R-:W-:Y:S01]  /*0160*/  IMAD.WIDE R2, R5, 0x8, R2 ;  /* 0x0000000805027825 */ /* 0x002fe200078e0202 */
[----:B---3--:R-:W-:Y:S02]  /*0170*/  VIMNMX R7, R0, 0x2, PT ;  /* 0x0000000200077848 */ /* 0x008fe40003fe0100 */
[----:B------:R-:W-:Y:S02]  /*0180*/  SHF.R.S32.HI R5, RZ, 0x1f, R6 ;  /* 0x0000001fff057819 */ /* 0x000fe40000011406 */
[----:B------:R-:W-:-:S04]  /*0190*/  IADD3 R8, R7, 0x1, RZ ;  /* 0x0000000107087810 */ /* 0x000fc80007ffe0ff */
[----:B------:R-:W-:Y:S01]  /*01a0*/  SHF.R.S32.HI R7, RZ, 0x1f, R8 ;  /* 0x0000001fff077819 */ /* 0x000fe20000011408 */
[----:B------:R-:W-:Y:S06]  /*01b0*/  @P0 EXIT ;  /* 0x000000000000094d */ /* 0x000fec0003800000 */
[----:B------:R-:W-:Y:S01]  /*01c0*/  IMAD.MOV.U32 R4, RZ, RZ, R6 ;  /* 0x000000ffff047224 */ /* 0x000fe200078e0006 */
[----:B------:R-:W-:Y:S01]  /*01d0*/  MOV R6, R8 ;  /* 0x0000000800067202 */ /* 0x000fe20000000f00 */
[----:B------:R-:W-:-:S04]  /*01e0*/  ULDC.64 UR4, c[0x0][0x208] ;  /* 0x0000820000047ab9 */ /* 0x000fc80000000a00 */
[----:B------:R-:W-:Y:S01]  /*01f0*/  STG.E.128 desc[UR4][R2.64], R4 ;  /* 0x0000000402007986 */ /* 0x000fe2000c101d04 */
[----:B------:R-:W-:Y:S05]  /*0200*/  EXIT ;  /* 0x000000000000794d */ /* 0x000fea0003800000 */
.L_x_0:
[----:B------:R-:W-:-:S00]  /*0210*/  BRA `(.L_x_0) ;  /* 0xfffffffc00fc7947 */ /* 0x000fc0000383ffff */
[----:B------:R-:W-:-:S00]  /*0220*/  NOP ;  /* 0x0000000000007918 */ /* 0x000fc00000000000 */
        /* <DEDUP_REMOVED lines=13> */
.L_x_1:


//--------------------- .nv.constant0.triton_poi_fused_add_clamp_20 --------------------------
	.section	.nv.constant0.triton_poi_fused_add_clamp_20,"a",@progbits
	.sectionflags	@""
	.align	4
.nv.constant0.triton_poi_fused_add_clamp_20:
	.zero		540
